	.headerflags	@"EF_CUDA_TEXMODE_UNIFIED EF_CUDA_64BIT_ADDRESS EF_CUDA_ACCELERATORS EF_CUDA_SM90 EF_CUDA_VIRTUAL_SM(EF_CUDA_SM90)"
	.elftype	@"ET_EXEC"


//--------------------- .nv.info                  --------------------------
	.section	.nv.info,"",@"SHT_CUDA_INFO"
	.align	4


	//----- nvinfo : EIATTR_REGCOUNT
	.align		4
        /*0000*/ 	.byte	0x04, 0x2f
        /*0002*/ 	.short	(.L_2 - .L_1)
	.align		4
.L_1:
        /*0004*/ 	.word	index@(triton_poi_fused_add_mean_mul_rsqrt_sub_var_0)
        /*0008*/ 	.word	0x0000001c


	//----- nvinfo : EIATTR_MIN_STACK_SIZE
	.align		4
.L_2:
        /*000c*/ 	.byte	0x04, 0x12
        /*000e*/ 	.short	(.L_4 - .L_3)
	.align		4
.L_3:
        /*0010*/ 	.word	index@(triton_poi_fused_add_mean_mul_rsqrt_sub_var_0)
        /*0014*/ 	.word	0x00000000


	//----- nvinfo : EIATTR_FRAME_SIZE
	.align		4
.L_4:
        /*0018*/ 	.byte	0x04, 0x11
        /*001a*/ 	.short	(.L_6 - .L_5)
	.align		4
.L_5:
        /*001c*/ 	.word	index@(triton_poi_fused_add_mean_mul_rsqrt_sub_var_0)
        /*0020*/ 	.word	0x00000000


	//----- nvinfo : EIATTR_MIN_STACK_SIZE
	.align		4
.L_6:
        /*0024*/ 	.byte	0x04, 0x12
        /*0026*/ 	.short	(.L_8 - .L_7)
	.align		4
.L_7:
        /*0028*/ 	.word	index@(triton_poi_fused_add_mean_mul_rsqrt_sub_var_0)
        /*002c*/ 	.word	0x00000000
.L_8:


//--------------------- .nv.info.triton_poi_fused_add_mean_mul_rsqrt_sub_var_0 --------------------------
	.section	.nv.info.triton_poi_fused_add_mean_mul_rsqrt_sub_var_0,"",@"SHT_CUDA_INFO"
	.sectionflags	@""
	.align	4


	//----- nvinfo : EIATTR_CUDA_API_VERSION
	.align		4
        /*0000*/ 	.byte	0x04, 0x37
        /*0002*/ 	.short	(.L_10 - .L_9)
.L_9:
        /*0004*/ 	.word	0x0000007c


	//----- nvinfo : EIATTR_KPARAM_INFO
	.align		4
.L_10:
        /*0008*/ 	.byte	0x04, 0x17
        /*000a*/ 	.short	(.L_12 - .L_11)
.L_11:
        /*000c*/ 	.word	0x00000000
        /*0010*/ 	.short	0x0004
        /*0012*/ 	.short	0x0020
        /*0014*/ 	.byte	0x00, 0xf0, 0x11, 0x00


	//----- nvinfo : EIATTR_KPARAM_INFO
	.align		4
.L_12:
        /*0018*/ 	.byte	0x04, 0x17
        /*001a*/ 	.short	(.L_14 - .L_13)
.L_13:
        /*001c*/ 	.word	0x00000000
        /*0020*/ 	.short	0x0003
        /*0022*/ 	.short	0x0018
        /*0024*/ 	.byte	0x00, 0xf4, 0x21, 0x00


	//----- nvinfo : EIATTR_KPARAM_INFO
	.align		4
.L_14:
        /*0028*/ 	.byte	0x04, 0x17
        /*002a*/ 	.short	(.L_16 - .L_15)
.L_15:
        /*002c*/ 	.word	0x00000000
        /*0030*/ 	.short	0x0002
        /*0032*/ 	.short	0x0010
        /*0034*/ 	.byte	0x00, 0xf4, 0x21, 0x00


	//----- nvinfo : EIATTR_KPARAM_INFO
	.align		4
.L_16:
        /*0038*/ 	.byte	0x04, 0x17
        /*003a*/ 	.short	(.L_18 - .L_17)
.L_17:
        /*003c*/ 	.word	0x00000000
        /*0040*/ 	.short	0x0001
        /*0042*/ 	.short	0x0008
        /*0044*/ 	.byte	0x00, 0xf4, 0x21, 0x00


	//----- nvinfo : EIATTR_KPARAM_INFO
	.align		4
.L_18:
        /*0048*/ 	.byte	0x04, 0x17
        /*004a*/ 	.short	(.L_20 - .L_19)
.L_19:
        /*004c*/ 	.word	0x00000000
        /*0050*/ 	.short	0x0000
        /*0052*/ 	.short	0x0000
        /*0054*/ 	.byte	0x00, 0xf4, 0x21, 0x00


	//----- nvinfo : EIATTR_SPARSE_MMA_MASK
	.align		4
.L_20:
        /*0058*/ 	.byte	0x03, 0x50
        /*005a*/ 	.short	0x0000


	//----- nvinfo : EIATTR_MAXREG_COUNT
	.align		4
        /*005c*/ 	.byte	0x03, 0x1b
        /*005e*/ 	.short	0x00ff


	//----- nvinfo : EIATTR_EXIT_INSTR_OFFSETS
	.align		4
        /*0060*/ 	.byte	0x04, 0x1c
        /*0062*/ 	.short	(.L_22 - .L_21)


	//   ....[0]....
.L_21:
        /*0064*/ 	.word	0x00000540


	//   ....[1]....
        /*0068*/ 	.word	0x00000560


	//----- nvinfo : EIATTR_REQNTID
	.align		4
.L_22:
        /*006c*/ 	.byte	0x04, 0x10
        /*006e*/ 	.short	(.L_24 - .L_23)
.L_23:
        /*0070*/ 	.word	0x00000080
        /*0074*/ 	.word	0x00000001
        /*0078*/ 	.word	0x00000001


	//----- nvinfo : EIATTR_CBANK_PARAM_SIZE
	.align		4
.L_24:
        /*007c*/ 	.byte	0x03, 0x19
        /*007e*/ 	.short	0x0024


	//----- nvinfo : EIATTR_PARAM_CBANK
	.align		4
        /*0080*/ 	.byte	0x04, 0x0a
        /*0082*/ 	.short	(.L_26 - .L_25)
	.align		4
.L_25:
        /*0084*/ 	.word	index@(.nv.constant0.triton_poi_fused_add_mean_mul_rsqrt_sub_var_0)
        /*0088*/ 	.short	0x0210
        /*008a*/ 	.short	0x0024


	//----- nvinfo : EIATTR_SW_WAR
	.align		4
.L_26:
        /*008c*/ 	.byte	0x04, 0x36
        /*008e*/ 	.short	(.L_28 - .L_27)
.L_27:
        /*0090*/ 	.word	0x00000008
.L_28:


//--------------------- .nv.callgraph             --------------------------
	.section	.nv.callgraph,"",@"SHT_CUDA_CALLGRAPH"
	.align	4
	.sectionentsize	8
	.align		4
        /*0000*/ 	.word	0x00000000
	.align		4
        /*0004*/ 	.word	0xffffffff
	.align		4
        /*0008*/ 	.word	0x00000000
	.align		4
        /*000c*/ 	.word	0xfffffffe
	.align		4
        /*0010*/ 	.word	0x00000000
	.align		4
        /*0014*/ 	.word	0xfffffffd
	.align		4
        /*0018*/ 	.word	0x00000000
	.align		4
        /*001c*/ 	.word	0xfffffffc


//--------------------- .nv.constant4             --------------------------
	.section	.nv.constant4,"a",@progbits
	.align	8
	.align		8
.nv.constant4:
        /*0000*/ 	.dword	_$_str


//--------------------- .text.triton_poi_fused_add_mean_mul_rsqrt_sub_var_0 --------------------------
	.section	.text.triton_poi_fused_add_mean_mul_rsqrt_sub_var_0,"ax",@progbits
	.align	128
        .global         triton_poi_fused_add_mean_mul_rsqrt_sub_var_0
        .type           triton_poi_fused_add_mean_mul_rsqrt_sub_var_0,@function
        .size           triton_poi_fused_add_mean_mul_rsqrt_sub_var_0,(.L_x_1 - triton_poi_fused_add_mean_mul_rsqrt_sub_var_0)
        .other          triton_poi_fused_add_mean_mul_rsqrt_sub_var_0,@"STO_CUDA_ENTRY STV_DEFAULT"
triton_poi_fused_add_mean_mul_rsqrt_sub_var_0:
.text.triton_poi_fused_add_mean_mul_rsqrt_sub_var_0:
[----:B------:R-:W0:Y:S02]  /*0000*/  LDC R1, c[0x0][0x28] ;  /* 0x00000a00ff017b82 */ /* 0x000e240000000800 */
[----:B------:R-:W1:Y:S01]  /*0010*/  S2R R0, SR_TID.X ;  /* 0x0000000000007919 */ /* 0x000e620000002100 */
[----:B------:R-:W2:Y:S01]  /*0020*/  LDC.64 R12, c[0x0][0x218] ;  /* 0x00008600ff0c7b82 */ /* 0x000ea20000000a00 */
[----:B------:R-:W-:Y:S02]  /*0030*/  CS2R R8, SRZ ;  /* 0x0000000000087805 */ /* 0x000fe4000001ff00 */
[----:B------:R-:W-:Y:S01]  /*0040*/  CS2R R6, SRZ ;  /* 0x0000000000067805 */ /* 0x000fe2000001ff00 */
[----:B------:R-:W3:Y:S01]  /*0050*/  S2R R3, SR_CTAID.X ;  /* 0x0000000000037919 */ /* 0x000ee20000002500 */
[----:B------:R-:W-:-:S03]  /*0060*/  ULDC.64 UR4, c[0x0][0x208] ;  /* 0x0000820000047ab9 */ /* 0x000fc60000000a00 */
[----:B------:R-:W4:Y:S01]  /*0070*/  LDC.64 R16, c[0x0][0x210] ;  /* 0x00008400ff107b82 */ /* 0x000f220000000a00 */
[----:B-1----:R-:W-:-:S04]  /*0080*/  SHF.L.U32 R0, R0, 0x1, RZ ;  /* 0x0000000100007819 */ /* 0x002fc800000006ff */
[----:B------:R-:W-:Y:S02]  /*0090*/  LOP3.LUT R0, R0, 0xfe, RZ, 0xc0, !PT ;  /* 0x000000fe00007812 */ /* 0x000fe400078ec0ff */
[----:B---3--:R-:W-:Y:S02]  /*00a0*/  SHF.R.S32.HI R5, RZ, 0x17, R3 ;  /* 0x00000017ff057819 */ /* 0x008fe40000011403 */
[----:B------:R-:W-:Y:S02]  /*00b0*/  LEA R0, R3, R0, 0x8 ;  /* 0x0000000003007211 */ /* 0x000fe400078e40ff */
[----:B------:R-:W-:Y:S02]  /*00c0*/  SGXT R5, R5, 0x1 ;  /* 0x000000010505781a */ /* 0x000fe40000000200 */
[----:B------:R-:W-:Y:S02]  /*00d0*/  SHF.R.S32.HI R3, RZ, 0x1f, R0 ;  /* 0x0000001fff037819 */ /* 0x000fe40000011400 */
[----:B------:R-:W-:-:S02]  /*00e0*/  LEA.HI R5, R5, R0, RZ, 0x6 ;  /* 0x0000000005057211 */ /* 0x000fc400078f30ff */
[-C--:B------:R-:W-:Y:S02]  /*00f0*/  LEA.HI R10, R3, R0.reuse, RZ, 0x4 ;  /* 0x00000000030a7211 */ /* 0x080fe400078f20ff */
[----:B------:R-:W-:Y:S02]  /*0100*/  LOP3.LUT R5, R5, 0xffffffc0, RZ, 0xc0, !PT ;  /* 0xffffffc005057812 */ /* 0x000fe400078ec0ff */
[----:B------:R-:W-:Y:S02]  /*0110*/  LOP3.LUT R3, R10, 0xfffffff0, RZ, 0xc0, !PT ;  /* 0xfffffff00a037812 */ /* 0x000fe400078ec0ff */
[----:B------:R-:W-:Y:S02]  /*0120*/  ISETP.GE.AND P0, PT, R0, 0x100, PT ;  /* 0x000001000000780c */ /* 0x000fe40003f06270 */
[----:B------:R-:W-:-:S04]  /*0130*/  IADD3 R3, R5, R0, -R3 ;  /* 0x0000000005037210 */ /* 0x000fc80007ffe803 */
[----:B------:R-:W-:Y:S01]  /*0140*/  IADD3 R19, R3, 0x10, RZ ;  /* 0x0000001003137810 */ /* 0x000fe20007ffe0ff */
[----:B--2---:R-:W-:Y:S01]  /*0150*/  IMAD.WIDE R14, R3, 0x4, R12 ;  /* 0x00000004030e7825 */ /* 0x004fe200078e020c */
[----:B------:R-:W-:-:S03]  /*0160*/  IADD3 R21, R3, 0x20, RZ ;  /* 0x0000002003157810 */ /* 0x000fc60007ffe0ff */
[--C-:B------:R-:W-:Y:S01]  /*0170*/  IMAD.WIDE R18, R19, 0x4, R12.reuse ;  /* 0x0000000413127825 */ /* 0x100fe200078e020c */
[----:B------:R-:W-:Y:S02]  /*0180*/  CS2R R4, SRZ ;  /* 0x0000000000047805 */ /* 0x000fe4000001ff00 */
[----:B------:R-:W-:Y:S01]  /*0190*/  IADD3 R23, R3, 0x30, RZ ;  /* 0x0000003003177810 */ /* 0x000fe20007ffe0ff */
[----:B------:R1:W2:Y:S01]  /*01a0*/  @!P0 LDG.E.EL.64 R8, desc[UR4][R14.64] ;  /* 0x000000040e088981 */ /* 0x0002a2000c2e1b00 */
[--C-:B------:R-:W-:Y:S01]  /*01b0*/  IMAD.WIDE R20, R21, 0x4, R12.reuse ;  /* 0x0000000415147825 */ /* 0x100fe200078e020c */
[----:B------:R-:W-:Y:S02]  /*01c0*/  CS2R R2, SRZ ;  /* 0x0000000000027805 */ /* 0x000fe4000001ff00 */
[----:B------:R3:W2:Y:S01]  /*01d0*/  @!P0 LDG.E.EL.64 R6, desc[UR4][R18.64] ;  /* 0x0000000412068981 */ /* 0x0006a2000c2e1b00 */
[----:B------:R-:W-:-:S03]  /*01e0*/  IMAD.WIDE R22, R23, 0x4, R12 ;  /* 0x0000000417167825 */ /* 0x000fc600078e020c */
[----:B------:R5:W2:Y:S01]  /*01f0*/  @!P0 LDG.E.EL.64 R4, desc[UR4][R20.64] ;  /* 0x0000000414048981 */ /* 0x000aa2000c2e1b00 */
[----:B-1----:R-:W5:Y:S03]  /*0200*/  LDC.64 R14, c[0x0][0x220] ;  /* 0x00008800ff0e7b82 */ /* 0x002f660000000a00 */
[----:B------:R2:W2:Y:S01]  /*0210*/  @!P0 LDG.E.EL.64 R2, desc[UR4][R22.64] ;  /* 0x0000000416028981 */ /* 0x0004a2000c2e1b00 */
[----:B------:R-:W-:Y:S01]  /*0220*/  SHF.R.S32.HI R10, RZ, 0x4, R10 ;  /* 0x00000004ff0a7819 */ /* 0x000fe2000001140a */
[----:B---3--:R-:W-:-:S03]  /*0230*/  IMAD.WIDE R18, R0, 0x4, R12 ;  /* 0x0000000400127825 */ /* 0x008fc600078e020c */
[----:B------:R-:W-:-:S04]  /*0240*/  LEA.HI R11, R10, R10, RZ, 0x2 ;  /* 0x0000000a0a0b7211 */ /* 0x000fc800078f10ff */
[----:B------:R-:W-:-:S04]  /*0250*/  LOP3.LUT R11, R11, 0xfffffffc, RZ, 0xc0, !PT ;  /* 0xfffffffc0b0b7812 */ /* 0x000fc800078ec0ff */
[----:B------:R-:W-:Y:S02]  /*0260*/  IADD3 R25, R10, -R11, RZ ;  /* 0x8000000b0a197210 */ /* 0x000fe40007ffe0ff */
[----:B------:R-:W-:Y:S02]  /*0270*/  CS2R R10, SRZ ;  /* 0x00000000000a7805 */ /* 0x000fe4000001ff00 */
[----:B------:R-:W-:Y:S01]  /*0280*/  CS2R R12, SRZ ;  /* 0x00000000000c7805 */ /* 0x000fe2000001ff00 */
[----:B----4-:R-:W-:-:S03]  /*0290*/  IMAD.WIDE R16, R25, 0x4, R16 ;  /* 0x0000000419107825 */ /* 0x010fc600078e0210 */
[----:B------:R1:W3:Y:S01]  /*02a0*/  @!P0 LDG.E.64 R10, desc[UR4][R18.64] ;  /* 0x00000004120a8981 */ /* 0x0002e2000c1e1b00 */
[----:B-----5:R-:W-:Y:S01]  /*02b0*/  IMAD.WIDE R20, R25, 0x4, R14 ;  /* 0x0000000419147825 */ /* 0x020fe200078e020e */
[----:B------:R-:W-:-:S04]  /*02c0*/  CS2R R14, SRZ ;  /* 0x00000000000e7805 */ /* 0x000fc8000001ff00 */
[----:B------:R-:W4:Y:S04]  /*02d0*/  @!P0 LDG.E.EL R12, desc[UR4][R20.64] ;  /* 0x00000004140c8981 */ /* 0x000f28000c2e1900 */
[----:B------:R-:W4:Y:S04]  /*02e0*/  @!P0 LDG.E.EL R15, desc[UR4][R16.64] ;  /* 0x00000004100f8981 */ /* 0x000f28000c2e1900 */
[----:B------:R5:W4:Y:S04]  /*02f0*/  @!P0 LDG.E.EL R14, desc[UR4][R16.64] ;  /* 0x00000004100e8981 */ /* 0x000b28000c2e1900 */
[----:B------:R-:W4:Y:S01]  /*0300*/  @!P0 LDG.E.EL R13, desc[UR4][R20.64] ;  /* 0x00000004140d8981 */ /* 0x000f22000c2e1900 */
[----:B--2---:R-:W-:Y:S01]  /*0310*/  FADD R23, R6, R8 ;  /* 0x0000000806177221 */ /* 0x004fe20000000000 */
[----:B-1----:R-:W-:-:S03]  /*0320*/  FADD R18, R7, R9 ;  /* 0x0000000907127221 */ /* 0x002fc60000000000 */
[----:B------:R-:W-:Y:S01]  /*0330*/  FADD R23, R23, R4 ;  /* 0x0000000417177221 */ /* 0x000fe20000000000 */
[----:B------:R-:W-:-:S03]  /*0340*/  FADD R18, R18, R5 ;  /* 0x0000000512127221 */ /* 0x000fc60000000000 */
[----:B------:R-:W-:-:S04]  /*0350*/  FADD R19, R23, R2 ;  /* 0x0000000217137221 */ /* 0x000fc80000000000 */
[C---:B------:R-:W-:Y:S01]  /*0360*/  FFMA R22, R19.reuse, -0.25, R6 ;  /* 0xbe80000013167823 */ /* 0x040fe20000000006 */
[----:B------:R-:W-:Y:S01]  /*0370*/  FADD R6, R18, R3 ;  /* 0x0000000312067221 */ /* 0x000fe20000000000 */
[C---:B------:R-:W-:Y:S02]  /*0380*/  FFMA R8, R19.reuse, -0.25, R8 ;  /* 0xbe80000013087823 */ /* 0x040fe40000000008 */
[----:B-----5:R-:W-:Y:S01]  /*0390*/  FMUL R17, R22, R22 ;  /* 0x0000001616117220 */ /* 0x020fe20000400000 */
[C---:B------:R-:W-:Y:S01]  /*03a0*/  FFMA R7, R6.reuse, -0.25, R7 ;  /* 0xbe80000006077823 */ /* 0x040fe20000000007 */
[----:B------:R-:W-:Y:S02]  /*03b0*/  FFMA R9, R6, -0.25, R9 ;  /* 0xbe80000006097823 */ /* 0x000fe40000000009 */
[----:B------:R-:W-:Y:S01]  /*03c0*/  FFMA R17, R8, R8, R17 ;  /* 0x0000000808117223 */ /* 0x000fe20000000011 */
[----:B------:R-:W-:Y:S01]  /*03d0*/  FFMA R8, R19, -0.25, R4 ;  /* 0xbe80000013087823 */ /* 0x000fe20000000004 */
[----:B------:R-:W-:Y:S01]  /*03e0*/  FMUL R4, R7, R7 ;  /* 0x0000000707047220 */ /* 0x000fe20000400000 */
[----:B------:R-:W-:Y:S01]  /*03f0*/  FFMA R5, R6, -0.25, R5 ;  /* 0xbe80000006057823 */ /* 0x000fe20000000005 */
[----:B------:R-:W-:-:S02]  /*0400*/  HFMA2.MMA R7, -RZ, RZ, 1.625, 0 ;  /* 0x3e800000ff077435 */ /* 0x000fc400000001ff */
[----:B------:R-:W-:Y:S01]  /*0410*/  FFMA R4, R9, R9, R4 ;  /* 0x0000000909047223 */ /* 0x000fe20000000004 */
[----:B------:R-:W-:Y:S01]  /*0420*/  FFMA R17, R8, R8, R17 ;  /* 0x0000000808117223 */ /* 0x000fe20000000011 */
[----:B------:R-:W-:Y:S01]  /*0430*/  FFMA R2, R19, -0.25, R2 ;  /* 0xbe80000013027823 */ /* 0x000fe20000000002 */
[----:B------:R-:W-:Y:S01]  /*0440*/  FFMA R3, R6, -0.25, R3 ;  /* 0xbe80000006037823 */ /* 0x000fe20000000003 */
[----:B------:R-:W-:Y:S02]  /*0450*/  FFMA R4, R5, R5, R4 ;  /* 0x0000000505047223 */ /* 0x000fe40000000004 */
[----:B------:R-:W-:Y:S02]  /*0460*/  FFMA R17, R2, R2, R17 ;  /* 0x0000000202117223 */ /* 0x000fe40000000011 */
[----:B------:R-:W-:Y:S02]  /*0470*/  FFMA R4, R3, R3, R4 ;  /* 0x0000000303047223 */ /* 0x000fe40000000004 */
[-C--:B------:R-:W-:Y:S01]  /*0480*/  FFMA R17, R17, R7.reuse, 9.9999999747524270788e-07 ;  /* 0x358637bd11117423 */ /* 0x080fe20000000007 */
[----:B------:R-:W1:Y:S01]  /*0490*/  LDC.64 R2, c[0x0][0x228] ;  /* 0x00008a00ff027b82 */ /* 0x000e620000000a00 */
[----:B------:R-:W-:-:S04]  /*04a0*/  FFMA R4, R4, R7, 9.9999999747524270788e-07 ;  /* 0x358637bd04047423 */ /* 0x000fc80000000007 */
[----:B------:R-:W2:Y:S08]  /*04b0*/  MUFU.RSQ R17, R17 ;  /* 0x0000001100117308 */ /* 0x000eb00000001400 */
[----:B------:R-:W5:Y:S01]  /*04c0*/  MUFU.RSQ R4, R4 ;  /* 0x0000000400047308 */ /* 0x000f620000001400 */
[----:B---3--:R-:W-:Y:S01]  /*04d0*/  FFMA R10, R19, -0.25, R10 ;  /* 0xbe800000130a7823 */ /* 0x008fe2000000000a */
[----:B------:R-:W-:-:S03]  /*04e0*/  FFMA R11, R6, -0.25, R11 ;  /* 0xbe800000060b7823 */ /* 0x000fc6000000000b */
[----:B--2---:R-:W-:Y:S01]  /*04f0*/  FMUL R5, R17, R10 ;  /* 0x0000000a11057220 */ /* 0x004fe20000400000 */
[----:B-1----:R-:W-:-:S04]  /*0500*/  IMAD.WIDE R2, R0, 0x4, R2 ;  /* 0x0000000400027825 */ /* 0x002fc800078e0202 */
[----:B-----5:R-:W-:Y:S01]  /*0510*/  FMUL R6, R4, R11 ;  /* 0x0000000b04067220 */ /* 0x020fe20000400000 */
[----:B----4-:R-:W-:-:S03]  /*0520*/  FFMA R12, R5, R15, R12 ;  /* 0x0000000f050c7223 */ /* 0x010fc6000000000c */
[----:B------:R-:W-:Y:S01]  /*0530*/  FFMA R13, R6, R14, R13 ;  /* 0x0000000e060d7223 */ /* 0x000fe2000000000d */
[----:B------:R-:W-:Y:S06]  /*0540*/  @P0 EXIT ;  /* 0x000000000000094d */ /* 0x000fec0003800000 */
[----:B------:R-:W-:Y:S01]  /*0550*/  STG.E.64 desc[UR4][R2.64], R12 ;  /* 0x0000000c02007986 */ /* 0x000fe2000c101b04 */
[----:B------:R-:W-:Y:S05]  /*0560*/  EXIT ;  /* 0x000000000000794d */ /* 0x000fea0003800000 */
.L_x_0:
[----:B------:R-:W-:-:S00]  /*0570*/  BRA `(.L_x_0) ;  /* 0xfffffffc00fc7947 */ /* 0x000fc0000383ffff */
[----:B------:R-:W-:-:S00]  /*0580*/  NOP ;  /* 0x0000000000007918 */ /* 0x000fc00000000000 */
[----:B------:R-:W-:-:S00]  /*0590*/  NOP ;  /* 0x0000000000007918 */ /* 0x000fc00000000000 */
[----:B------:R-:W-:-:S00]  /*05a0*/  NOP ;  /* 0x0000000000007918 */ /* 0x000fc00000000000 */
[----:B------:R-:W-:-:S00]  /*05b0*/  NOP ;  /* 0x0000000000007918 */ /* 0x000fc00000000000 */
[----:B------:R-:W-:-:S00]  /*05c0*/  NOP ;  /* 0x0000000000007918 */ /* 0x000fc00000000000 */
[----:B------:R-:W-:-:S00]  /*05d0*/  NOP ;  /* 0x0000000000007918 */ /* 0x000fc00000000000 */
[----:B------:R-:W-:-:S00]  /*05e0*/  NOP ;  /* 0x0000000000007918 */ /* 0x000fc00000000000 */
[----:B------:R-:W-:-:S00]  /*05f0*/  NOP ;  /* 0x0000000000007918 */ /* 0x000fc00000000000 */
.L_x_1:


//--------------------- .nv.global.init           --------------------------
	.section	.nv.global.init,"aw",@progbits
.nv.global.init:
	.type		_$_str,@object
	.size		_$_str,(.L_0 - _$_str)
_$_str:
        /*0000*/ 	.byte	0x5f, 0x5f, 0x43, 0x55, 0x44, 0x41, 0x5f, 0x46, 0x54, 0x5a, 0x00
.L_0:


//--------------------- .nv.constant0.triton_poi_fused_add_mean_mul_rsqrt_sub_var_0 --------------------------
	.section	.nv.constant0.triton_poi_fused_add_mean_mul_rsqrt_sub_var_0,"a",@progbits
	.sectionflags	@""
	.align	4
.nv.constant0.triton_poi_fused_add_mean_mul_rsqrt_sub_var_0:
	.zero		564
